	.headerflags	@"EF_CUDA_TEXMODE_UNIFIED EF_CUDA_64BIT_ADDRESS EF_CUDA_ACCELERATORS EF_CUDA_SM90 EF_CUDA_VIRTUAL_SM(EF_CUDA_SM90)"
	.elftype	@"ET_EXEC"


//--------------------- .nv.info                  --------------------------
	.section	.nv.info,"",@"SHT_CUDA_INFO"
	.align	4


	//----- nvinfo : EIATTR_REGCOUNT
	.align		4
        /*0000*/ 	.byte	0x04, 0x2f
        /*0002*/ 	.short	(.L_1 - .L_0)
	.align		4
.L_0:
        /*0004*/ 	.word	index@(triton_poi_fused_add_native_layer_norm_3)
        /*0008*/ 	.word	0x00000016


	//----- nvinfo : EIATTR_MIN_STACK_SIZE
	.align		4
.L_1:
        /*000c*/ 	.byte	0x04, 0x12
        /*000e*/ 	.short	(.L_3 - .L_2)
	.align		4
.L_2:
        /*0010*/ 	.word	index@(triton_poi_fused_add_native_layer_norm_3)
        /*0014*/ 	.word	0x00000000


	//----- nvinfo : EIATTR_FRAME_SIZE
	.align		4
.L_3:
        /*0018*/ 	.byte	0x04, 0x11
        /*001a*/ 	.short	(.L_5 - .L_4)
	.align		4
.L_4:
        /*001c*/ 	.word	index@(triton_poi_fused_add_native_layer_norm_3)
        /*0020*/ 	.word	0x00000000


	//----- nvinfo : EIATTR_MIN_STACK_SIZE
	.align		4
.L_5:
        /*0024*/ 	.byte	0x04, 0x12
        /*0026*/ 	.short	(.L_7 - .L_6)
	.align		4
.L_6:
        /*0028*/ 	.word	index@(triton_poi_fused_add_native_layer_norm_3)
        /*002c*/ 	.word	0x00000000
.L_7:


//--------------------- .nv.info.triton_poi_fused_add_native_layer_norm_3 --------------------------
	.section	.nv.info.triton_poi_fused_add_native_layer_norm_3,"",@"SHT_CUDA_INFO"
	.sectionflags	@""
	.align	4


	//----- nvinfo : EIATTR_CUDA_API_VERSION
	.align		4
        /*0000*/ 	.byte	0x04, 0x37
        /*0002*/ 	.short	(.L_9 - .L_8)
.L_8:
        /*0004*/ 	.word	0x0000007c


	//----- nvinfo : EIATTR_KPARAM_INFO
	.align		4
.L_9:
        /*0008*/ 	.byte	0x04, 0x17
        /*000a*/ 	.short	(.L_11 - .L_10)
.L_10:
        /*000c*/ 	.word	0x00000000
        /*0010*/ 	.short	0x0004
        /*0012*/ 	.short	0x0020
        /*0014*/ 	.byte	0x00, 0xf0, 0x11, 0x00


	//----- nvinfo : EIATTR_KPARAM_INFO
	.align		4
.L_11:
        /*0018*/ 	.byte	0x04, 0x17
        /*001a*/ 	.short	(.L_13 - .L_12)
.L_12:
        /*001c*/ 	.word	0x00000000
        /*0020*/ 	.short	0x0003
        /*0022*/ 	.short	0x0018
        /*0024*/ 	.byte	0x00, 0xf4, 0x21, 0x00


	//----- nvinfo : EIATTR_KPARAM_INFO
	.align		4
.L_13:
        /*0028*/ 	.byte	0x04, 0x17
        /*002a*/ 	.short	(.L_15 - .L_14)
.L_14:
        /*002c*/ 	.word	0x00000000
        /*0030*/ 	.short	0x0002
        /*0032*/ 	.short	0x0010
        /*0034*/ 	.byte	0x00, 0xf4, 0x21, 0x00


	//----- nvinfo : EIATTR_KPARAM_INFO
	.align		4
.L_15:
        /*0038*/ 	.byte	0x04, 0x17
        /*003a*/ 	.short	(.L_17 - .L_16)
.L_16:
        /*003c*/ 	.word	0x00000000
        /*0040*/ 	.short	0x0001
        /*0042*/ 	.short	0x0008
        /*0044*/ 	.byte	0x00, 0xf4, 0x21, 0x00


	//----- nvinfo : EIATTR_KPARAM_INFO
	.align		4
.L_17:
        /*0048*/ 	.byte	0x04, 0x17
        /*004a*/ 	.short	(.L_19 - .L_18)
.L_18:
        /*004c*/ 	.word	0x00000000
        /*0050*/ 	.short	0x0000
        /*0052*/ 	.short	0x0000
        /*0054*/ 	.byte	0x00, 0xf4, 0x21, 0x00


	//----- nvinfo : EIATTR_SPARSE_MMA_MASK
	.align		4
.L_19:
        /*0058*/ 	.byte	0x03, 0x50
        /*005a*/ 	.short	0x0000


	//----- nvinfo : EIATTR_MAXREG_COUNT
	.align		4
        /*005c*/ 	.byte	0x03, 0x1b
        /*005e*/ 	.short	0x00ff


	//----- nvinfo : EIATTR_EXIT_INSTR_OFFSETS
	.align		4
        /*0060*/ 	.byte	0x04, 0x1c
        /*0062*/ 	.short	(.L_21 - .L_20)


	//   ....[0]....
.L_20:
        /*0064*/ 	.word	0x000003d0


	//   ....[1]....
        /*0068*/ 	.word	0x00000400


	//----- nvinfo : EIATTR_REQNTID
	.align		4
.L_21:
        /*006c*/ 	.byte	0x04, 0x10
        /*006e*/ 	.short	(.L_23 - .L_22)
.L_22:
        /*0070*/ 	.word	0x00000020
        /*0074*/ 	.word	0x00000001
        /*0078*/ 	.word	0x00000001


	//----- nvinfo : EIATTR_CBANK_PARAM_SIZE
	.align		4
.L_23:
        /*007c*/ 	.byte	0x03, 0x19
        /*007e*/ 	.short	0x0024


	//----- nvinfo : EIATTR_PARAM_CBANK
	.align		4
        /*0080*/ 	.byte	0x04, 0x0a
        /*0082*/ 	.short	(.L_25 - .L_24)
	.align		4
.L_24:
        /*0084*/ 	.word	index@(.nv.constant0.triton_poi_fused_add_native_layer_norm_3)
        /*0088*/ 	.short	0x0210
        /*008a*/ 	.short	0x0024


	//----- nvinfo : EIATTR_SW_WAR
	.align		4
.L_25:
        /*008c*/ 	.byte	0x04, 0x36
        /*008e*/ 	.short	(.L_27 - .L_26)
.L_26:
        /*0090*/ 	.word	0x00000008
.L_27:


//--------------------- .nv.callgraph             --------------------------
	.section	.nv.callgraph,"",@"SHT_CUDA_CALLGRAPH"
	.align	4
	.sectionentsize	8
	.align		4
        /*0000*/ 	.word	0x00000000
	.align		4
        /*0004*/ 	.word	0xffffffff
	.align		4
        /*0008*/ 	.word	0x00000000
	.align		4
        /*000c*/ 	.word	0xfffffffe
	.align		4
        /*0010*/ 	.word	0x00000000
	.align		4
        /*0014*/ 	.word	0xfffffffd
	.align		4
        /*0018*/ 	.word	0x00000000
	.align		4
        /*001c*/ 	.word	0xfffffffc


//--------------------- .text.triton_poi_fused_add_native_layer_norm_3 --------------------------
	.section	.text.triton_poi_fused_add_native_layer_norm_3,"ax",@progbits
	.align	128
        .global         triton_poi_fused_add_native_layer_norm_3
        .type           triton_poi_fused_add_native_layer_norm_3,@function
        .size           triton_poi_fused_add_native_layer_norm_3,(.L_x_1 - triton_poi_fused_add_native_layer_norm_3)
        .other          triton_poi_fused_add_native_layer_norm_3,@"STO_CUDA_ENTRY STV_DEFAULT"
triton_poi_fused_add_native_layer_norm_3:
.text.triton_poi_fused_add_native_layer_norm_3:
[----:B------:R-:W0:Y:S02]  /*0000*/  LDC R1, c[0x0][0x28] ;  /* 0x00000a00ff017b82 */ /* 0x000e240000000800 */
[----:B------:R-:W1:Y:S01]  /*0010*/  S2R R18, SR_TID.X ;  /* 0x0000000000127919 */ /* 0x000e620000002100 */
[----:B------:R-:W2:Y:S01]  /*0020*/  LDC.64 R10, c[0x0][0x210] ;  /* 0x00008400ff0a7b82 */ /* 0x000ea20000000a00 */
[----:B------:R-:W-:Y:S01]  /*0030*/  MOV R12, RZ ;  /* 0x000000ff000c7202 */ /* 0x000fe20000000f00 */
[----:B------:R-:W-:Y:S01]  /*0040*/  ULDC.64 UR4, c[0x0][0x208] ;  /* 0x0000820000047ab9 */ /* 0x000fe20000000a00 */
[----:B------:R-:W3:Y:S05]  /*0050*/  S2R R13, SR_CTAID.X ;  /* 0x00000000000d7919 */ /* 0x000eea0000002500 */
[----:B------:R-:W4:Y:S01]  /*0060*/  LDC.64 R4, c[0x0][0x218] ;  /* 0x00008600ff047b82 */ /* 0x000f220000000a00 */
[----:B-1----:R-:W-:-:S04]  /*0070*/  LOP3.LUT R0, R18, 0xf, RZ, 0xc0, !PT ;  /* 0x0000000f12007812 */ /* 0x002fc800078ec0ff */
[----:B---3--:R-:W-:-:S04]  /*0080*/  LEA R13, R13, R0, 0x4 ;  /* 0x000000000d0d7211 */ /* 0x008fc800078e20ff */
[----:B------:R-:W-:Y:S02]  /*0090*/  SHF.R.S32.HI R0, RZ, 0x1f, R13 ;  /* 0x0000001fff007819 */ /* 0x000fe4000001140d */
[C---:B------:R-:W-:Y:S02]  /*00a0*/  ISETP.GE.AND P0, PT, R13.reuse, 0x10, PT ;  /* 0x000000100d00780c */ /* 0x040fe40003f06270 */
[----:B------:R-:W-:Y:S02]  /*00b0*/  LEA.HI R0, R0, R13, RZ, 0x2 ;  /* 0x0000000d00007211 */ /* 0x000fe400078f10ff */
[----:B------:R-:W-:Y:S02]  /*00c0*/  SHF.L.U32 R15, R13, 0x2, RZ ;  /* 0x000000020d0f7819 */ /* 0x000fe400000006ff */
[C---:B------:R-:W-:Y:S02]  /*00d0*/  SHF.L.U32 R2, R0.reuse, 0x2, RZ ;  /* 0x0000000200027819 */ /* 0x040fe400000006ff */
[----:B------:R-:W-:-:S02]  /*00e0*/  LOP3.LUT R0, R0, 0xfffffffc, RZ, 0xc0, !PT ;  /* 0xfffffffc00007812 */ /* 0x000fc400078ec0ff */
[----:B------:R-:W-:-:S04]  /*00f0*/  LOP3.LUT R2, R2, 0xfffffff0, RZ, 0xc0, !PT ;  /* 0xfffffff002027812 */ /* 0x000fc800078ec0ff */
[----:B------:R-:W-:Y:S01]  /*0100*/  IADD3 R7, R2, R13, -R0 ;  /* 0x0000000d02077210 */ /* 0x000fe20007ffe800 */
[----:B------:R-:W-:-:S03]  /*0110*/  HFMA2.MMA R0, -RZ, RZ, 0, 0 ;  /* 0x00000000ff007435 */ /* 0x000fc600000001ff */
[----:B------:R-:W-:Y:S01]  /*0120*/  IADD3 R9, R7, 0x4, RZ ;  /* 0x0000000407097810 */ /* 0x000fe20007ffe0ff */
[--C-:B--2---:R-:W-:Y:S01]  /*0130*/  IMAD.WIDE R2, R7, 0x4, R10.reuse ;  /* 0x0000000407027825 */ /* 0x104fe200078e020a */
[----:B------:R-:W-:Y:S02]  /*0140*/  IADD3 R17, R7, 0x8, RZ ;  /* 0x0000000807117810 */ /* 0x000fe40007ffe0ff */
[----:B------:R-:W-:Y:S01]  /*0150*/  IADD3 R19, R7, 0xc, RZ ;  /* 0x0000000c07137810 */ /* 0x000fe20007ffe0ff */
[--C-:B------:R-:W-:Y:S02]  /*0160*/  IMAD.WIDE R6, R9, 0x4, R10.reuse ;  /* 0x0000000409067825 */ /* 0x100fe400078e020a */
[----:B------:R1:W2:Y:S02]  /*0170*/  @!P0 LDG.E R0, desc[UR4][R2.64] ;  /* 0x0000000402008981 */ /* 0x0002a4000c1e1900 */
[--C-:B------:R-:W-:Y:S01]  /*0180*/  IMAD.WIDE R8, R17, 0x4, R10.reuse ;  /* 0x0000000411087825 */ /* 0x100fe200078e020a */
[----:B------:R-:W-:Y:S01]  /*0190*/  CS2R R16, SRZ ;  /* 0x0000000000107805 */ /* 0x000fe2000001ff00 */
[----:B------:R-:W3:Y:S02]  /*01a0*/  @!P0 LDG.E R12, desc[UR4][R6.64] ;  /* 0x00000004060c8981 */ /* 0x000ee4000c1e1900 */
[----:B------:R-:W-:Y:S01]  /*01b0*/  IMAD.WIDE R10, R19, 0x4, R10 ;  /* 0x00000004130a7825 */ /* 0x000fe200078e020a */
[----:B------:R-:W-:-:S03]  /*01c0*/  HFMA2.MMA R19, -RZ, RZ, 0, 0 ;  /* 0x00000000ff137435 */ /* 0x000fc600000001ff */
[----:B----4-:R-:W-:Y:S01]  /*01d0*/  IMAD.WIDE R4, R15, 0x4, R4 ;  /* 0x000000040f047825 */ /* 0x010fe200078e0204 */
[----:B------:R-:W-:Y:S02]  /*01e0*/  CS2R R14, SRZ ;  /* 0x00000000000e7805 */ /* 0x000fe4000001ff00 */
[----:B-1----:R-:W-:Y:S01]  /*01f0*/  MOV R3, RZ ;  /* 0x000000ff00037202 */ /* 0x002fe20000000f00 */
[----:B------:R-:W4:Y:S04]  /*0200*/  @!P0 LDG.E R16, desc[UR4][R10.64] ;  /* 0x000000040a108981 */ /* 0x000f28000c1e1900 */
[----:B------:R-:W2:Y:S04]  /*0210*/  @!P0 LDG.E.EL R15, desc[UR4][R4.64] ;  /* 0x00000004040f8981 */ /* 0x000ea8000c2e1900 */
[----:B------:R-:W3:Y:S04]  /*0220*/  @!P0 LDG.E.EL R17, desc[UR4][R4.64+0x4] ;  /* 0x0000040404118981 */ /* 0x000ee8000c2e1900 */
[----:B------:R-:W5:Y:S04]  /*0230*/  @!P0 LDG.E R14, desc[UR4][R8.64] ;  /* 0x00000004080e8981 */ /* 0x000f68000c1e1900 */
[----:B------:R-:W5:Y:S04]  /*0240*/  @!P0 LDG.E.EL R19, desc[UR4][R4.64+0x8] ;  /* 0x0000080404138981 */ /* 0x000f68000c2e1900 */
[----:B------:R-:W4:Y:S01]  /*0250*/  @!P0 LDG.E.EL R3, desc[UR4][R4.64+0xc] ;  /* 0x00000c0404038981 */ /* 0x000f22000c2e1900 */
[----:B------:R-:W-:-:S04]  /*0260*/  LOP3.LUT P0, RZ, R18, 0x10, RZ, 0xc0, !PT ;  /* 0x0000001012ff7812 */ /* 0x000fc8000780c0ff */
[----:B------:R-:W-:Y:S01]  /*0270*/  ISETP.LT.AND P0, PT, R13, 0x10, !P0 ;  /* 0x000000100d00780c */ /* 0x000fe20004701270 */
[----:B--2---:R-:W-:Y:S01]  /*0280*/  FADD R0, R15, R0 ;  /* 0x000000000f007221 */ /* 0x004fe20000000000 */
[----:B---3--:R-:W-:-:S04]  /*0290*/  FADD R17, R17, R12 ;  /* 0x0000000c11117221 */ /* 0x008fc80000000000 */
[----:B------:R-:W-:Y:S01]  /*02a0*/  FADD R6, R0, R17 ;  /* 0x0000001100067221 */ /* 0x000fe20000000000 */
[----:B-----5:R-:W-:Y:S01]  /*02b0*/  FADD R19, R19, R14 ;  /* 0x0000000e13137221 */ /* 0x020fe20000000000 */
[----:B----4-:R-:W-:Y:S02]  /*02c0*/  FADD R16, R3, R16 ;  /* 0x0000001003107221 */ /* 0x010fe40000000000 */
[----:B------:R-:W1:Y:S01]  /*02d0*/  LDC.64 R2, c[0x0][0x220] ;  /* 0x00008800ff027b82 */ /* 0x000e620000000a00 */
[----:B------:R-:W-:-:S04]  /*02e0*/  FADD R7, R6, R19 ;  /* 0x0000001306077221 */ /* 0x000fc80000000000 */
[----:B------:R-:W-:-:S03]  /*02f0*/  FADD R8, R16, R7 ;  /* 0x0000000710087221 */ /* 0x000fc60000000000 */
[----:B------:R-:W2:Y:S01]  /*0300*/  LDC.64 R6, c[0x0][0x228] ;  /* 0x00008a00ff067b82 */ /* 0x000ea20000000a00 */
[----:B------:R-:W-:-:S04]  /*0310*/  FMUL R9, R8, 0.25 ;  /* 0x3e80000008097820 */ /* 0x000fc80000400000 */
[--C-:B------:R-:W-:Y:S01]  /*0320*/  FADD R17, R17, -R9.reuse ;  /* 0x8000000911117221 */ /* 0x100fe20000000000 */
[----:B------:R-:W-:-:S03]  /*0330*/  FADD R0, R0, -R9 ;  /* 0x8000000900007221 */ /* 0x000fc60000000000 */
[----:B------:R-:W-:-:S04]  /*0340*/  FMUL R17, R17, R17 ;  /* 0x0000001111117220 */ /* 0x000fc80000400000 */
[----:B------:R-:W-:Y:S01]  /*0350*/  FFMA R17, R0, R0, R17 ;  /* 0x0000000000117223 */ /* 0x000fe20000000011 */
[----:B------:R-:W-:Y:S01]  /*0360*/  FADD R0, R19, -R9 ;  /* 0x8000000913007221 */ /* 0x000fe20000000000 */
[----:B-1----:R-:W-:-:S04]  /*0370*/  IMAD.WIDE R2, R13, 0x4, R2 ;  /* 0x000000040d027825 */ /* 0x002fc800078e0202 */
[----:B------:R-:W-:Y:S01]  /*0380*/  FADD R16, R16, -R9 ;  /* 0x8000000910107221 */ /* 0x000fe20000000000 */
[----:B------:R-:W-:Y:S01]  /*0390*/  FFMA R17, R0, R0, R17 ;  /* 0x0000000000117223 */ /* 0x000fe20000000011 */
[----:B------:R1:W-:Y:S03]  /*03a0*/  @P0 STG.E desc[UR4][R2.64], R9 ;  /* 0x0000000902000986 */ /* 0x0003e6000c101904 */
[----:B------:R-:W-:Y:S01]  /*03b0*/  FFMA R17, R16, R16, R17 ;  /* 0x0000001010117223 */ /* 0x000fe20000000011 */
[----:B--2---:R-:W-:Y:S01]  /*03c0*/  IMAD.WIDE R4, R13, 0x4, R6 ;  /* 0x000000040d047825 */ /* 0x004fe200078e0206 */
[----:B------:R-:W-:Y:S06]  /*03d0*/  @!P0 EXIT ;  /* 0x000000000000894d */ /* 0x000fec0003800000 */
[----:B------:R-:W-:-:S05]  /*03e0*/  FMUL R17, R17, 0.25 ;  /* 0x3e80000011117820 */ /* 0x000fca0000400000 */
[----:B------:R-:W-:Y:S01]  /*03f0*/  STG.E desc[UR4][R4.64], R17 ;  /* 0x0000001104007986 */ /* 0x000fe2000c101904 */
[----:B------:R-:W-:Y:S05]  /*0400*/  EXIT ;  /* 0x000000000000794d */ /* 0x000fea0003800000 */
.L_x_0:
[----:B------:R-:W-:-:S00]  /*0410*/  BRA `(.L_x_0) ;  /* 0xfffffffc00fc7947 */ /* 0x000fc0000383ffff */
[----:B------:R-:W-:-:S00]  /*0420*/  NOP ;  /* 0x0000000000007918 */ /* 0x000fc00000000000 */
        /* <DEDUP_REMOVED lines=13> */
.L_x_1:


//--------------------- .nv.constant0.triton_poi_fused_add_native_layer_norm_3 --------------------------
	.section	.nv.constant0.triton_poi_fused_add_native_layer_norm_3,"a",@progbits
	.sectionflags	@""
	.align	4
.nv.constant0.triton_poi_fused_add_native_layer_norm_3:
	.zero		564
